//
// Generated by NVIDIA NVVM Compiler
//
// Compiler Build ID: CL-36424714
// Cuda compilation tools, release 13.0, V13.0.88
// Based on NVVM 20.0.0
//

.version 9.0
.target sm_100
.address_size 64

	// .globl	_Z10clearFrameP6uchar3ii

.visible .entry _Z10clearFrameP6uchar3ii(
	.param .u64 .ptr .align 1 _Z10clearFrameP6uchar3ii_param_0,
	.param .u32 _Z10clearFrameP6uchar3ii_param_1,
	.param .u32 _Z10clearFrameP6uchar3ii_param_2
)
{
	.reg .pred 	%p<4>;
	.reg .b16 	%rs<2>;
	.reg .b32 	%r<16>;
	.reg .b64 	%rd<5>;

	ld.param.u64 	%rd1, [_Z10clearFrameP6uchar3ii_param_0];
	ld.param.u32 	%r4, [_Z10clearFrameP6uchar3ii_param_1];
	ld.param.u32 	%r5, [_Z10clearFrameP6uchar3ii_param_2];
	mov.u32 	%r7, %ctaid.x;
	mov.u32 	%r1, %ntid.x;
	mov.u32 	%r8, %tid.x;
	mad.lo.s32 	%r2, %r7, %r1, %r8;
	mov.u32 	%r9, %ctaid.y;
	mov.u32 	%r10, %ntid.y;
	mov.u32 	%r11, %tid.y;
	mad.lo.s32 	%r12, %r9, %r10, %r11;
	setp.ge.s32 	%p1, %r2, %r4;
	setp.ge.s32 	%p2, %r12, %r5;
	or.pred  	%p3, %p1, %p2;
	@%p3 bra 	$L__BB0_2;
	cvta.to.global.u64 	%rd2, %rd1;
	mov.u32 	%r13, %nctaid.x;
	mul.lo.s32 	%r14, %r13, %r1;
	mad.lo.s32 	%r15, %r14, %r12, %r2;
	mul.wide.s32 	%rd3, %r15, 3;
	add.s64 	%rd4, %rd2, %rd3;
	mov.b16 	%rs1, 0;
	st.global.u8 	[%rd4], %rs1;
	st.global.u8 	[%rd4+1], %rs1;
	st.global.u8 	[%rd4+2], %rs1;
$L__BB0_2:
	ret;

}
	// .globl	_Z10drawCircleiii6uchar3PS_ii
.visible .entry _Z10drawCircleiii6uchar3PS_ii(
	.param .u32 _Z10drawCircleiii6uchar3PS_ii_param_0,
	.param .u32 _Z10drawCircleiii6uchar3PS_ii_param_1,
	.param .u32 _Z10drawCircleiii6uchar3PS_ii_param_2,
	.param .align 1 .b8 _Z10drawCircleiii6uchar3PS_ii_param_3[3],
	.param .u64 .ptr .align 1 _Z10drawCircleiii6uchar3PS_ii_param_4,
	.param .u32 _Z10drawCircleiii6uchar3PS_ii_param_5,
	.param .u32 _Z10drawCircleiii6uchar3PS_ii_param_6
)
{
	.reg .pred 	%p<11>;
	.reg .b16 	%rs<4>;
	.reg .b32 	%r<22>;
	.reg .b64 	%rd<7>;

	ld.param.u32 	%r7, [_Z10drawCircleiii6uchar3PS_ii_param_0];
	ld.param.u32 	%r8, [_Z10drawCircleiii6uchar3PS_ii_param_1];
	ld.param.u32 	%r5, [_Z10drawCircleiii6uchar3PS_ii_param_2];
	ld.param.u8 	%rs3, [_Z10drawCircleiii6uchar3PS_ii_param_3+2];
	ld.param.u8 	%rs2, [_Z10drawCircleiii6uchar3PS_ii_param_3+1];
	ld.param.u8 	%rs1, [_Z10drawCircleiii6uchar3PS_ii_param_3];
	ld.param.u64 	%rd1, [_Z10drawCircleiii6uchar3PS_ii_param_4];
	ld.param.u32 	%r6, [_Z10drawCircleiii6uchar3PS_ii_param_5];
	ld.param.u32 	%r9, [_Z10drawCircleiii6uchar3PS_ii_param_6];
	mov.u32 	%r10, %ctaid.x;
	mov.u32 	%r11, %ntid.x;
	mov.u32 	%r12, %tid.x;
	mad.lo.s32 	%r13, %r10, %r11, %r12;
	mov.u32 	%r14, %ctaid.y;
	mov.u32 	%r15, %ntid.y;
	mov.u32 	%r16, %tid.y;
	mad.lo.s32 	%r17, %r14, %r15, %r16;
	sub.s32 	%r1, %r13, %r5;
	add.s32 	%r2, %r1, %r7;
	sub.s32 	%r3, %r17, %r5;
	add.s32 	%r4, %r3, %r8;
	setp.gt.s32 	%p1, %r2, -1;
	setp.lt.s32 	%p2, %r2, %r6;
	and.pred  	%p3, %p1, %p2;
	setp.gt.s32 	%p4, %r4, -1;
	setp.lt.s32 	%p5, %r4, %r9;
	and.pred  	%p6, %p4, %p5;
	and.pred  	%p8, %p3, %p6;
	not.pred 	%p9, %p8;
	@%p9 bra 	$L__BB1_3;
	mul.lo.s32 	%r18, %r3, %r3;
	mad.lo.s32 	%r19, %r1, %r1, %r18;
	mul.lo.s32 	%r20, %r5, %r5;
	setp.gt.u32 	%p10, %r19, %r20;
	@%p10 bra 	$L__BB1_3;
	mul.lo.s32 	%r21, %r6, %r4;
	cvt.s64.s32 	%rd2, %r21;
	cvt.u64.u32 	%rd3, %r2;
	add.s64 	%rd4, %rd2, %rd3;
	cvta.to.global.u64 	%rd5, %rd1;
	mad.lo.s64 	%rd6, %rd4, 3, %rd5;
	st.global.u8 	[%rd6], %rs1;
	st.global.u8 	[%rd6+1], %rs2;
	st.global.u8 	[%rd6+2], %rs3;
$L__BB1_3:
	ret;

}
	// .globl	_Z8drawRectiiii6uchar3PS_ii
.visible .entry _Z8drawRectiiii6uchar3PS_ii(
	.param .u32 _Z8drawRectiiii6uchar3PS_ii_param_0,
	.param .u32 _Z8drawRectiiii6uchar3PS_ii_param_1,
	.param .u32 _Z8drawRectiiii6uchar3PS_ii_param_2,
	.param .u32 _Z8drawRectiiii6uchar3PS_ii_param_3,
	.param .align 1 .b8 _Z8drawRectiiii6uchar3PS_ii_param_4[3],
	.param .u64 .ptr .align 1 _Z8drawRectiiii6uchar3PS_ii_param_5,
	.param .u32 _Z8drawRectiiii6uchar3PS_ii_param_6,
	.param .u32 _Z8drawRectiiii6uchar3PS_ii_param_7
)
{
	.reg .pred 	%p<6>;
	.reg .b16 	%rs<4>;
	.reg .b32 	%r<11>;
	.reg .b64 	%rd<7>;

	ld.param.u32 	%r4, [_Z8drawRectiiii6uchar3PS_ii_param_0];
	ld.param.u32 	%r5, [_Z8drawRectiiii6uchar3PS_ii_param_1];
	ld.param.u8 	%rs3, [_Z8drawRectiiii6uchar3PS_ii_param_4+2];
	ld.param.u8 	%rs2, [_Z8drawRectiiii6uchar3PS_ii_param_4+1];
	ld.param.u8 	%rs1, [_Z8drawRectiiii6uchar3PS_ii_param_4];
	ld.param.u64 	%rd1, [_Z8drawRectiiii6uchar3PS_ii_param_5];
	ld.param.u32 	%r3, [_Z8drawRectiiii6uchar3PS_ii_param_6];
	ld.param.u32 	%r6, [_Z8drawRectiiii6uchar3PS_ii_param_7];
	mov.u32 	%r7, %tid.x;
	add.s32 	%r1, %r4, %r7;
	mov.u32 	%r8, %tid.y;
	add.s32 	%r2, %r5, %r8;
	setp.ge.s32 	%p1, %r1, %r3;
	or.b32  	%r9, %r2, %r1;
	setp.lt.s32 	%p2, %r9, 0;
	setp.ge.s32 	%p3, %r2, %r6;
	or.pred  	%p4, %p1, %p3;
	or.pred  	%p5, %p4, %p2;
	@%p5 bra 	$L__BB2_2;
	cvta.to.global.u64 	%rd2, %rd1;
	mul.lo.s32 	%r10, %r3, %r2;
	cvt.s64.s32 	%rd3, %r10;
	cvt.s64.s32 	%rd4, %r1;
	add.s64 	%rd5, %rd3, %rd4;
	mad.lo.s64 	%rd6, %rd5, 3, %rd2;
	st.global.u8 	[%rd6], %rs1;
	st.global.u8 	[%rd6+1], %rs2;
	st.global.u8 	[%rd6+2], %rs3;
$L__BB2_2:
	ret;

}


// ===== COMPILED SASS (sm_100) =====

	.target	sm_100

	.elftype	@"ET_EXEC"


//--------------------- .note.nv.tkinfo           --------------------------
	.section	.note.nv.tkinfo,"",@"SHT_NOTE"
	.sectionflags	@"SHF_NOTE_NV_TKINFO"
	.tkinfo
        /*0018*/ 	.word	0x00000002
        /*0030*/ 	.string	""
        /*0030*/ 	.string	"ptxas"
        /*0030*/ 	.string	"Cuda compilation tools, release 13.0, V13.0.88"
        /*0030*/ 	.string	"Build cuda_13.0.r13.0/compiler.36424714_0"
        /*0030*/ 	.string	"-arch sm_100 -m 64 "



//--------------------- .note.nv.cuinfo           --------------------------
	.section	.note.nv.cuinfo,"",@"SHT_NOTE"
	.sectionflags	@"SHF_NOTE_NV_CUINFO"
        /*0018*/ 	.short	0x0002
        /*001a*/ 	.short	0x0064
        /*001c*/ 	.short	0x0082
	.zero		2


//--------------------- .nv.info                  --------------------------
	.section	.nv.info,"",@"SHT_CUDA_INFO"
	.align	4


	//----- nvinfo : EIATTR_REGCOUNT
	.align		4
        /*0000*/ 	.byte	0x04, 0x2f
        /*0002*/ 	.short	(.L_1 - .L_0)
	.align		4
.L_0:
        /*0004*/ 	.word	index@(_Z10clearFrameP6uchar3ii)
        /*0008*/ 	.word	0x00000008


	//----- nvinfo : EIATTR_FRAME_SIZE
	.align		4
.L_1:
        /*000c*/ 	.byte	0x04, 0x11
        /*000e*/ 	.short	(.L_3 - .L_2)
	.align		4
.L_2:
        /*0010*/ 	.word	index@(_Z10clearFrameP6uchar3ii)
        /*0014*/ 	.word	0x00000000


	//----- nvinfo : EIATTR_REGCOUNT
	.align		4
.L_3:
        /*0018*/ 	.byte	0x04, 0x2f
        /*001a*/ 	.short	(.L_5 - .L_4)
	.align		4
.L_4:
        /*001c*/ 	.word	index@(_Z10drawCircleiii6uchar3PS_ii)
        /*0020*/ 	.word	0x00000010


	//----- nvinfo : EIATTR_FRAME_SIZE
	.align		4
.L_5:
        /*0024*/ 	.byte	0x04, 0x11
        /*0026*/ 	.short	(.L_7 - .L_6)
	.align		4
.L_6:
        /*0028*/ 	.word	index@(_Z10drawCircleiii6uchar3PS_ii)
        /*002c*/ 	.word	0x00000000


	//----- nvinfo : EIATTR_REGCOUNT
	.align		4
.L_7:
        /*0030*/ 	.byte	0x04, 0x2f
        /*0032*/ 	.short	(.L_9 - .L_8)
	.align		4
.L_8:
        /*0034*/ 	.word	index@(_Z8drawRectiiii6uchar3PS_ii)
        /*0038*/ 	.word	0x00000010


	//----- nvinfo : EIATTR_FRAME_SIZE
	.align		4
.L_9:
        /*003c*/ 	.byte	0x04, 0x11
        /*003e*/ 	.short	(.L_11 - .L_10)
	.align		4
.L_10:
        /*0040*/ 	.word	index@(_Z8drawRectiiii6uchar3PS_ii)
        /*0044*/ 	.word	0x00000000


	//----- nvinfo : EIATTR_MIN_STACK_SIZE
	.align		4
.L_11:
        /*0048*/ 	.byte	0x04, 0x12
        /*004a*/ 	.short	(.L_13 - .L_12)
	.align		4
.L_12:
        /*004c*/ 	.word	index@(_Z8drawRectiiii6uchar3PS_ii)
        /*0050*/ 	.word	0x00000000


	//----- nvinfo : EIATTR_MIN_STACK_SIZE
	.align		4
.L_13:
        /*0054*/ 	.byte	0x04, 0x12
        /*0056*/ 	.short	(.L_15 - .L_14)
	.align		4
.L_14:
        /*0058*/ 	.word	index@(_Z10drawCircleiii6uchar3PS_ii)
        /*005c*/ 	.word	0x00000000


	//----- nvinfo : EIATTR_MIN_STACK_SIZE
	.align		4
.L_15:
        /*0060*/ 	.byte	0x04, 0x12
        /*0062*/ 	.short	(.L_17 - .L_16)
	.align		4
.L_16:
        /*0064*/ 	.word	index@(_Z10clearFrameP6uchar3ii)
        /*0068*/ 	.word	0x00000000
.L_17:


//--------------------- .nv.compat                --------------------------
	.section	.nv.compat,"",@"SHT_CUDA_COMPAT_INFO"
	.align	4
        /*0000*/ 	.byte	0x02, 0x09, 0x00, 0x00, 0x02, 0x02, 0x01, 0x00, 0x02, 0x05, 0x05, 0x00, 0x03, 0x07, 0x01, 0x01
        /*0010*/ 	.byte	0x02, 0x03, 0x00, 0x00, 0x02, 0x06, 0x01, 0x00, 0x04, 0x0b, 0x08, 0x00, 0x09, 0x00, 0x00, 0x00
        /*0020*/ 	.byte	0x00, 0x00, 0x00, 0x00


//--------------------- .nv.info._Z8drawRectiiii6uchar3PS_ii --------------------------
	.section	.nv.info._Z8drawRectiiii6uchar3PS_ii,"",@"SHT_CUDA_INFO"
	.sectionflags	@""
	.align	4


	//----- nvinfo : EIATTR_CUDA_API_VERSION
	.align		4
        /*0000*/ 	.byte	0x04, 0x37
        /*0002*/ 	.short	(.L_19 - .L_18)
.L_18:
        /*0004*/ 	.word	0x00000082


	//----- nvinfo : EIATTR_KPARAM_INFO
	.align		4
.L_19:
        /*0008*/ 	.byte	0x04, 0x17
        /*000a*/ 	.short	(.L_21 - .L_20)
.L_20:
        /*000c*/ 	.word	0x00000000
        /*0010*/ 	.short	0x0007
        /*0012*/ 	.short	0x0024
        /*0014*/ 	.byte	0x00, 0xf0, 0x11, 0x00


	//----- nvinfo : EIATTR_KPARAM_INFO
	.align		4
.L_21:
        /*0018*/ 	.byte	0x04, 0x17
        /*001a*/ 	.short	(.L_23 - .L_22)
.L_22:
        /*001c*/ 	.word	0x00000000
        /*0020*/ 	.short	0x0006
        /*0022*/ 	.short	0x0020
        /*0024*/ 	.byte	0x00, 0xf0, 0x11, 0x00


	//----- nvinfo : EIATTR_KPARAM_INFO
	.align		4
.L_23:
        /*0028*/ 	.byte	0x04, 0x17
        /*002a*/ 	.short	(.L_25 - .L_24)
.L_24:
        /*002c*/ 	.word	0x00000000
        /*0030*/ 	.short	0x0005
        /*0032*/ 	.short	0x0018
        /*0034*/ 	.byte	0x00, 0xf5, 0x21, 0x00


	//----- nvinfo : EIATTR_KPARAM_INFO
	.align		4
.L_25:
        /*0038*/ 	.byte	0x04, 0x17
        /*003a*/ 	.short	(.L_27 - .L_26)
.L_26:
        /*003c*/ 	.word	0x00000000
        /*0040*/ 	.short	0x0004
        /*0042*/ 	.short	0x0010
        /*0044*/ 	.byte	0x00, 0xf0, 0x0d, 0x00


	//----- nvinfo : EIATTR_KPARAM_INFO
	.align		4
.L_27:
        /*0048*/ 	.byte	0x04, 0x17
        /*004a*/ 	.short	(.L_29 - .L_28)
.L_28:
        /*004c*/ 	.word	0x00000000
        /*0050*/ 	.short	0x0003
        /*0052*/ 	.short	0x000c
        /*0054*/ 	.byte	0x00, 0xf0, 0x11, 0x00


	//----- nvinfo : EIATTR_KPARAM_INFO
	.align		4
.L_29:
        /*0058*/ 	.byte	0x04, 0x17
        /*005a*/ 	.short	(.L_31 - .L_30)
.L_30:
        /*005c*/ 	.word	0x00000000
        /*0060*/ 	.short	0x0002
        /*0062*/ 	.short	0x0008
        /*0064*/ 	.byte	0x00, 0xf0, 0x11, 0x00


	//----- nvinfo : EIATTR_KPARAM_INFO
	.align		4
.L_31:
        /*0068*/ 	.byte	0x04, 0x17
        /*006a*/ 	.short	(.L_33 - .L_32)
.L_32:
        /*006c*/ 	.word	0x00000000
        /*0070*/ 	.short	0x0001
        /*0072*/ 	.short	0x0004
        /*0074*/ 	.byte	0x00, 0xf0, 0x11, 0x00


	//----- nvinfo : EIATTR_KPARAM_INFO
	.align		4
.L_33:
        /*0078*/ 	.byte	0x04, 0x17
        /*007a*/ 	.short	(.L_35 - .L_34)
.L_34:
        /*007c*/ 	.word	0x00000000
        /*0080*/ 	.short	0x0000
        /*0082*/ 	.short	0x0000
        /*0084*/ 	.byte	0x00, 0xf0, 0x11, 0x00


	//----- nvinfo : EIATTR_SPARSE_MMA_MASK
	.align		4
.L_35:
        /*0088*/ 	.byte	0x03, 0x50
        /*008a*/ 	.short	0x0000


	//----- nvinfo : EIATTR_MAXREG_COUNT
	.align		4
        /*008c*/ 	.byte	0x03, 0x1b
        /*008e*/ 	.short	0x00ff


	//----- nvinfo : EIATTR_MERCURY_ISA_VERSION
	.align		4
        /*0090*/ 	.byte	0x03, 0x5f
        /*0092*/ 	.short	0x0101


	//----- nvinfo : EIATTR_VRC_CTA_INIT_COUNT
	.align		4
        /*0094*/ 	.byte	0x02, 0x4a
	.zero		1
	.zero		1


	//----- nvinfo : EIATTR_EXIT_INSTR_OFFSETS
	.align		4
        /*0098*/ 	.byte	0x04, 0x1c
        /*009a*/ 	.short	(.L_37 - .L_36)


	//   ....[0]....
.L_36:
        /*009c*/ 	.word	0x000000b0


	//   ....[1]....
        /*00a0*/ 	.word	0x000001b0


	//----- nvinfo : EIATTR_CBANK_PARAM_SIZE
	.align		4
.L_37:
        /*00a4*/ 	.byte	0x03, 0x19
        /*00a6*/ 	.short	0x0028


	//----- nvinfo : EIATTR_PARAM_CBANK
	.align		4
        /*00a8*/ 	.byte	0x04, 0x0a
        /*00aa*/ 	.short	(.L_39 - .L_38)
	.align		4
.L_38:
        /*00ac*/ 	.word	index@(.nv.constant0._Z8drawRectiiii6uchar3PS_ii)
        /*00b0*/ 	.short	0x0380
        /*00b2*/ 	.short	0x0028


	//----- nvinfo : EIATTR_SW_WAR
	.align		4
.L_39:
        /*00b4*/ 	.byte	0x04, 0x36
        /*00b6*/ 	.short	(.L_41 - .L_40)
.L_40:
        /*00b8*/ 	.word	0x00000008
.L_41:


//--------------------- .nv.info._Z10drawCircleiii6uchar3PS_ii --------------------------
	.section	.nv.info._Z10drawCircleiii6uchar3PS_ii,"",@"SHT_CUDA_INFO"
	.sectionflags	@""
	.align	4


	//----- nvinfo : EIATTR_CUDA_API_VERSION
	.align		4
        /*0000*/ 	.byte	0x04, 0x37
        /*0002*/ 	.short	(.L_43 - .L_42)
.L_42:
        /*0004*/ 	.word	0x00000082


	//----- nvinfo : EIATTR_KPARAM_INFO
	.align		4
.L_43:
        /*0008*/ 	.byte	0x04, 0x17
        /*000a*/ 	.short	(.L_45 - .L_44)
.L_44:
        /*000c*/ 	.word	0x00000000
        /*0010*/ 	.short	0x0006
        /*0012*/ 	.short	0x001c
        /*0014*/ 	.byte	0x00, 0xf0, 0x11, 0x00


	//----- nvinfo : EIATTR_KPARAM_INFO
	.align		4
.L_45:
        /*0018*/ 	.byte	0x04, 0x17
        /*001a*/ 	.short	(.L_47 - .L_46)
.L_46:
        /*001c*/ 	.word	0x00000000
        /*0020*/ 	.short	0x0005
        /*0022*/ 	.short	0x0018
        /*0024*/ 	.byte	0x00, 0xf0, 0x11, 0x00


	//----- nvinfo : EIATTR_KPARAM_INFO
	.align		4
.L_47:
        /*0028*/ 	.byte	0x04, 0x17
        /*002a*/ 	.short	(.L_49 - .L_48)
.L_48:
        /*002c*/ 	.word	0x00000000
        /*0030*/ 	.short	0x0004
        /*0032*/ 	.short	0x0010
        /*0034*/ 	.byte	0x00, 0xf5, 0x21, 0x00


	//----- nvinfo : EIATTR_KPARAM_INFO
	.align		4
.L_49:
        /*0038*/ 	.byte	0x04, 0x17
        /*003a*/ 	.short	(.L_51 - .L_50)
.L_50:
        /*003c*/ 	.word	0x00000000
        /*0040*/ 	.short	0x0003
        /*0042*/ 	.short	0x000c
        /*0044*/ 	.byte	0x00, 0xf0, 0x0d, 0x00


	//----- nvinfo : EIATTR_KPARAM_INFO
	.align		4
.L_51:
        /*0048*/ 	.byte	0x04, 0x17
        /*004a*/ 	.short	(.L_53 - .L_52)
.L_52:
        /*004c*/ 	.word	0x00000000
        /*0050*/ 	.short	0x0002
        /*0052*/ 	.short	0x0008
        /*0054*/ 	.byte	0x00, 0xf0, 0x11, 0x00


	//----- nvinfo : EIATTR_KPARAM_INFO
	.align		4
.L_53:
        /*0058*/ 	.byte	0x04, 0x17
        /*005a*/ 	.short	(.L_55 - .L_54)
.L_54:
        /*005c*/ 	.word	0x00000000
        /*0060*/ 	.short	0x0001
        /*0062*/ 	.short	0x0004
        /*0064*/ 	.byte	0x00, 0xf0, 0x11, 0x00


	//----- nvinfo : EIATTR_KPARAM_INFO
	.align		4
.L_55:
        /*0068*/ 	.byte	0x04, 0x17
        /*006a*/ 	.short	(.L_57 - .L_56)
.L_56:
        /*006c*/ 	.word	0x00000000
        /*0070*/ 	.short	0x0000
        /*0072*/ 	.short	0x0000
        /*0074*/ 	.byte	0x00, 0xf0, 0x11, 0x00


	//----- nvinfo : EIATTR_SPARSE_MMA_MASK
	.align		4
.L_57:
        /*0078*/ 	.byte	0x03, 0x50
        /*007a*/ 	.short	0x0000


	//----- nvinfo : EIATTR_MAXREG_COUNT
	.align		4
        /*007c*/ 	.byte	0x03, 0x1b
        /*007e*/ 	.short	0x00ff


	//----- nvinfo : EIATTR_MERCURY_ISA_VERSION
	.align		4
        /*0080*/ 	.byte	0x03, 0x5f
        /*0082*/ 	.short	0x0101


	//----- nvinfo : EIATTR_VRC_CTA_INIT_COUNT
	.align		4
        /*0084*/ 	.byte	0x02, 0x4a
	.zero		1
	.zero		1


	//----- nvinfo : EIATTR_EXIT_INSTR_OFFSETS
	.align		4
        /*0088*/ 	.byte	0x04, 0x1c
        /*008a*/ 	.short	(.L_59 - .L_58)


	//   ....[0]....
.L_58:
        /*008c*/ 	.word	0x00000150


	//   ....[1]....
        /*0090*/ 	.word	0x000001a0


	//   ....[2]....
        /*0094*/ 	.word	0x00000290


	//----- nvinfo : EIATTR_CBANK_PARAM_SIZE
	.align		4
.L_59:
        /*0098*/ 	.byte	0x03, 0x19
        /*009a*/ 	.short	0x0020


	//----- nvinfo : EIATTR_PARAM_CBANK
	.align		4
        /*009c*/ 	.byte	0x04, 0x0a
        /*009e*/ 	.short	(.L_61 - .L_60)
	.align		4
.L_60:
        /*00a0*/ 	.word	index@(.nv.constant0._Z10drawCircleiii6uchar3PS_ii)
        /*00a4*/ 	.short	0x0380
        /*00a6*/ 	.short	0x0020


	//----- nvinfo : EIATTR_SW_WAR
	.align		4
.L_61:
        /*00a8*/ 	.byte	0x04, 0x36
        /*00aa*/ 	.short	(.L_63 - .L_62)
.L_62:
        /*00ac*/ 	.word	0x00000008
.L_63:


//--------------------- .nv.info._Z10clearFrameP6uchar3ii --------------------------
	.section	.nv.info._Z10clearFrameP6uchar3ii,"",@"SHT_CUDA_INFO"
	.sectionflags	@""
	.align	4


	//----- nvinfo : EIATTR_CUDA_API_VERSION
	.align		4
        /*0000*/ 	.byte	0x04, 0x37
        /*0002*/ 	.short	(.L_65 - .L_64)
.L_64:
        /*0004*/ 	.word	0x00000082


	//----- nvinfo : EIATTR_KPARAM_INFO
	.align		4
.L_65:
        /*0008*/ 	.byte	0x04, 0x17
        /*000a*/ 	.short	(.L_67 - .L_66)
.L_66:
        /*000c*/ 	.word	0x00000000
        /*0010*/ 	.short	0x0002
        /*0012*/ 	.short	0x000c
        /*0014*/ 	.byte	0x00, 0xf0, 0x11, 0x00


	//----- nvinfo : EIATTR_KPARAM_INFO
	.align		4
.L_67:
        /*0018*/ 	.byte	0x04, 0x17
        /*001a*/ 	.short	(.L_69 - .L_68)
.L_68:
        /*001c*/ 	.word	0x00000000
        /*0020*/ 	.short	0x0001
        /*0022*/ 	.short	0x0008
        /*0024*/ 	.byte	0x00, 0xf0, 0x11, 0x00


	//----- nvinfo : EIATTR_KPARAM_INFO
	.align		4
.L_69:
        /*0028*/ 	.byte	0x04, 0x17
        /*002a*/ 	.short	(.L_71 - .L_70)
.L_70:
        /*002c*/ 	.word	0x00000000
        /*0030*/ 	.short	0x0000
        /*0032*/ 	.short	0x0000
        /*0034*/ 	.byte	0x00, 0xf5, 0x21, 0x00


	//----- nvinfo : EIATTR_SPARSE_MMA_MASK
	.align		4
.L_71:
        /*0038*/ 	.byte	0x03, 0x50
        /*003a*/ 	.short	0x0000


	//----- nvinfo : EIATTR_MAXREG_COUNT
	.align		4
        /*003c*/ 	.byte	0x03, 0x1b
        /*003e*/ 	.short	0x00ff


	//----- nvinfo : EIATTR_MERCURY_ISA_VERSION
	.align		4
        /*0040*/ 	.byte	0x03, 0x5f
        /*0042*/ 	.short	0x0101


	//----- nvinfo : EIATTR_VRC_CTA_INIT_COUNT
	.align		4
        /*0044*/ 	.byte	0x02, 0x4a
	.zero		1
	.zero		1


	//----- nvinfo : EIATTR_EXIT_INSTR_OFFSETS
	.align		4
        /*0048*/ 	.byte	0x04, 0x1c
        /*004a*/ 	.short	(.L_73 - .L_72)


	//   ....[0]....
.L_72:
        /*004c*/ 	.word	0x000000c0


	//   ....[1]....
        /*0050*/ 	.word	0x00000160


	//----- nvinfo : EIATTR_CBANK_PARAM_SIZE
	.align		4
.L_73:
        /*0054*/ 	.byte	0x03, 0x19
        /*0056*/ 	.short	0x0010


	//----- nvinfo : EIATTR_PARAM_CBANK
	.align		4
        /*0058*/ 	.byte	0x04, 0x0a
        /*005a*/ 	.short	(.L_75 - .L_74)
	.align		4
.L_74:
        /*005c*/ 	.word	index@(.nv.constant0._Z10clearFrameP6uchar3ii)
        /*0060*/ 	.short	0x0380
        /*0062*/ 	.short	0x0010


	//----- nvinfo : EIATTR_SW_WAR
	.align		4
.L_75:
        /*0064*/ 	.byte	0x04, 0x36
        /*0066*/ 	.short	(.L_77 - .L_76)
.L_76:
        /*0068*/ 	.word	0x00000008
.L_77:


//--------------------- .nv.callgraph             --------------------------
	.section	.nv.callgraph,"",@"SHT_CUDA_CALLGRAPH"
	.align	4
	.sectionentsize	8
	.align		4
        /*0000*/ 	.word	0x00000000
	.align		4
        /*0004*/ 	.word	0xffffffff
	.align		4
        /*0008*/ 	.word	0x00000000
	.align		4
        /*000c*/ 	.word	0xfffffffe
	.align		4
        /*0010*/ 	.word	0x00000000
	.align		4
        /*0014*/ 	.word	0xfffffffd
	.align		4
        /*0018*/ 	.word	0x00000000
	.align		4
        /*001c*/ 	.word	0xfffffffc


//--------------------- .text._Z8drawRectiiii6uchar3PS_ii --------------------------
	.section	.text._Z8drawRectiiii6uchar3PS_ii,"ax",@progbits
	.align	128
        .global         _Z8drawRectiiii6uchar3PS_ii
        .type           _Z8drawRectiiii6uchar3PS_ii,@function
        .size           _Z8drawRectiiii6uchar3PS_ii,(.L_x_3 - _Z8drawRectiiii6uchar3PS_ii)
        .other          _Z8drawRectiiii6uchar3PS_ii,@"STO_CUDA_ENTRY STV_DEFAULT"
_Z8drawRectiiii6uchar3PS_ii:
.text._Z8drawRectiiii6uchar3PS_ii:
[----:B------:R-:W-:Y:S01]  /*0000*/  LDC R1, c[0x0][0x37c] ;  /* 0x0000df00ff017b82 */ /* 0x000fe20000000800 */
[----:B------:R-:W0:Y:S01]  /*0010*/  S2R R5, SR_TID.Y ;  /* 0x0000000000057919 */ /* 0x000e220000002200 */
[----:B------:R-:W0:Y:S01]  /*0020*/  LDCU.64 UR4, c[0x0][0x380] ;  /* 0x00007000ff0477ac */ /* 0x000e220008000a00 */
[----:B------:R-:W1:Y:S01]  /*0030*/  S2R R0, SR_TID.X ;  /* 0x0000000000007919 */ /* 0x000e620000002100 */
[----:B------:R-:W2:Y:S01]  /*0040*/  LDCU.64 UR6, c[0x0][0x3a0] ;  /* 0x00007400ff0677ac */ /* 0x000ea20008000a00 */
[----:B0-----:R-:W-:Y:S02]  /*0050*/  VIADD R5, R5, UR5 ;  /* 0x0000000505057c36 */ /* 0x001fe40008000000 */
[----:B-1----:R-:W-:-:S03]  /*0060*/  VIADD R0, R0, UR4 ;  /* 0x0000000400007c36 */ /* 0x002fc60008000000 */
[C---:B--2---:R-:W-:Y:S02]  /*0070*/  ISETP.GE.AND P0, PT, R5.reuse, UR7, PT ;  /* 0x0000000705007c0c */ /* 0x044fe4000bf06270 */
[----:B------:R-:W-:Y:S02]  /*0080*/  LOP3.LUT R2, R5, R0, RZ, 0xfc, !PT ;  /* 0x0000000005027212 */ /* 0x000fe400078efcff */
[----:B------:R-:W-:-:S04]  /*0090*/  ISETP.GE.OR P0, PT, R0, UR6, P0 ;  /* 0x0000000600007c0c */ /* 0x000fc80008706670 */
[----:B------:R-:W-:-:S13]  /*00a0*/  ISETP.LT.OR P0, PT, R2, RZ, P0 ;  /* 0x000000ff0200720c */ /* 0x000fda0000701670 */
[----:B------:R-:W-:Y:S05]  /*00b0*/  @P0 EXIT ;  /* 0x000000000000094d */ /* 0x000fea0003800000 */
[----:B------:R-:W0:Y:S01]  /*00c0*/  LDC.64 R2, c[0x0][0x398] ;  /* 0x0000e600ff027b82 */ /* 0x000e220000000a00 */
[----:B------:R-:W-:Y:S01]  /*00d0*/  IMAD R5, R5, UR6, RZ ;  /* 0x0000000605057c24 */ /* 0x000fe2000f8e02ff */
[----:B------:R-:W-:Y:S01]  /*00e0*/  SHF.R.S32.HI R4, RZ, 0x1f, R0 ;  /* 0x0000001fff047819 */ /* 0x000fe20000011400 */
[----:B------:R-:W1:Y:S03]  /*00f0*/  LDCU.64 UR4, c[0x0][0x358] ;  /* 0x00006b00ff0477ac */ /* 0x000e660008000a00 */
[----:B------:R-:W-:Y:S02]  /*0100*/  IADD3 R7, P0, PT, R0, R5, RZ ;  /* 0x0000000500077210 */ /* 0x000fe40007f1e0ff */
[----:B------:R-:W1:Y:S02]  /*0110*/  LDC.U8 R11, c[0x0][0x391] ;  /* 0x0000e440ff0b7b82 */ /* 0x000e640000000000 */
[----:B------:R-:W-:-:S05]  /*0120*/  LEA.HI.X.SX32 R4, R5, R4, 0x1, P0 ;  /* 0x0000000405047211 */ /* 0x000fca00000f0eff */
[----:B------:R-:W-:Y:S01]  /*0130*/  IMAD R5, R4, 0x3, RZ ;  /* 0x0000000304057824 */ /* 0x000fe200078e02ff */
[----:B------:R-:W2:Y:S08]  /*0140*/  LDC.U8 R13, c[0x0][0x390] ;  /* 0x0000e400ff0d7b82 */ /* 0x000eb00000000000 */
[----:B------:R-:W3:Y:S01]  /*0150*/  LDC.U8 R9, c[0x0][0x392] ;  /* 0x0000e480ff097b82 */ /* 0x000ee20000000000 */
[----:B0-----:R-:W-:-:S04]  /*0160*/  IMAD.WIDE.U32 R2, R7, 0x3, R2 ;  /* 0x0000000307027825 */ /* 0x001fc800078e0002 */
[----:B------:R-:W-:-:S05]  /*0170*/  IMAD.IADD R3, R3, 0x1, R5 ;  /* 0x0000000103037824 */ /* 0x000fca00078e0205 */
[----:B-1----:R-:W-:Y:S04]  /*0180*/  STG.E.U8 desc[UR4][R2.64+0x1], R11 ;  /* 0x0000010b02007986 */ /* 0x002fe8000c101104 */
[----:B--2---:R-:W-:Y:S04]  /*0190*/  STG.E.U8 desc[UR4][R2.64], R13 ;  /* 0x0000000d02007986 */ /* 0x004fe8000c101104 */
[----:B---3--:R-:W-:Y:S01]  /*01a0*/  STG.E.U8 desc[UR4][R2.64+0x2], R9 ;  /* 0x0000020902007986 */ /* 0x008fe2000c101104 */
[----:B------:R-:W-:Y:S05]  /*01b0*/  EXIT ;  /* 0x000000000000794d */ /* 0x000fea0003800000 */
.L_x_0:
[----:B------:R-:W-:-:S00]  /*01c0*/  BRA `(.L_x_0) ;  /* 0xfffffffc00fc7947 */ /* 0x000fc0000383ffff */
[----:B------:R-:W-:-:S00]  /*01d0*/  NOP ;  /* 0x0000000000007918 */ /* 0x000fc00000000000 */
        /* <DEDUP_REMOVED lines=10> */
.L_x_3:


//--------------------- .text._Z10drawCircleiii6uchar3PS_ii --------------------------
	.section	.text._Z10drawCircleiii6uchar3PS_ii,"ax",@progbits
	.align	128
        .global         _Z10drawCircleiii6uchar3PS_ii
        .type           _Z10drawCircleiii6uchar3PS_ii,@function
        .size           _Z10drawCircleiii6uchar3PS_ii,(.L_x_4 - _Z10drawCircleiii6uchar3PS_ii)
        .other          _Z10drawCircleiii6uchar3PS_ii,@"STO_CUDA_ENTRY STV_DEFAULT"
_Z10drawCircleiii6uchar3PS_ii:
.text._Z10drawCircleiii6uchar3PS_ii:
[----:B------:R-:W-:Y:S01]  /*0000*/  LDC R1, c[0x0][0x37c] ;  /* 0x0000df00ff017b82 */ /* 0x000fe20000000800 */
[----:B------:R-:W0:Y:S07]  /*0010*/  S2R R3, SR_TID.X ;  /* 0x0000000000037919 */ /* 0x000e2e0000002100 */
[----:B------:R-:W0:Y:S01]  /*0020*/  LDC R0, c[0x0][0x360] ;  /* 0x0000d800ff007b82 */ /* 0x000e220000000800 */
[----:B------:R-:W1:Y:S01]  /*0030*/  LDCU UR6, c[0x0][0x388] ;  /* 0x00007100ff0677ac */ /* 0x000e620008000800 */
[----:B------:R-:W2:Y:S01]  /*0040*/  S2R R5, SR_TID.Y ;  /* 0x0000000000057919 */ /* 0x000ea20000002200 */
[----:B------:R-:W3:Y:S05]  /*0050*/  LDCU.64 UR8, c[0x0][0x380] ;  /* 0x00007000ff0877ac */ /* 0x000eea0008000a00 */
[----:B------:R-:W0:Y:S01]  /*0060*/  S2UR UR4, SR_CTAID.X ;  /* 0x00000000000479c3 */ /* 0x000e220000002500 */
[----:B------:R-:W4:Y:S07]  /*0070*/  LDCU.64 UR10, c[0x0][0x398] ;  /* 0x00007300ff0a77ac */ /* 0x000f2e0008000a00 */
[----:B------:R-:W2:Y:S08]  /*0080*/  S2UR UR5, SR_CTAID.Y ;  /* 0x00000000000579c3 */ /* 0x000eb00000002600 */
[----:B------:R-:W2:Y:S01]  /*0090*/  LDC R2, c[0x0][0x364] ;  /* 0x0000d900ff027b82 */ /* 0x000ea20000000800 */
[----:B0-----:R-:W-:-:S04]  /*00a0*/  IMAD R0, R0, UR4, R3 ;  /* 0x0000000400007c24 */ /* 0x001fc8000f8e0203 */
[----:B-1----:R-:W-:-:S04]  /*00b0*/  VIADD R0, R0, -UR6 ;  /* 0x8000000600007c36 */ /* 0x002fc80008000000 */
[----:B---3--:R-:W-:-:S05]  /*00c0*/  VIADD R4, R0, UR8 ;  /* 0x0000000800047c36 */ /* 0x008fca0008000000 */
[----:B----4-:R-:W-:Y:S01]  /*00d0*/  ISETP.GE.AND P0, PT, R4, UR10, PT ;  /* 0x0000000a04007c0c */ /* 0x010fe2000bf06270 */
[----:B--2---:R-:W-:-:S03]  /*00e0*/  IMAD R2, R2, UR5, R5 ;  /* 0x0000000502027c24 */ /* 0x004fc6000f8e0205 */
[----:B------:R-:W-:Y:S02]  /*00f0*/  ISETP.GT.AND P0, PT, R4, -0x1, !P0 ;  /* 0xffffffff0400780c */ /* 0x000fe40004704270 */
[----:B------:R-:W-:-:S04]  /*0100*/  IADD3 R2, PT, PT, R2, -UR6, RZ ;  /* 0x8000000602027c10 */ /* 0x000fc8000fffe0ff */
[----:B------:R-:W-:-:S04]  /*0110*/  IADD3 R5, PT, PT, R2, UR9, RZ ;  /* 0x0000000902057c10 */ /* 0x000fc8000fffe0ff */
[----:B------:R-:W-:-:S04]  /*0120*/  ISETP.GE.AND P1, PT, R5, UR11, PT ;  /* 0x0000000b05007c0c */ /* 0x000fc8000bf26270 */
[----:B------:R-:W-:-:S04]  /*0130*/  ISETP.GT.AND P1, PT, R5, -0x1, !P1 ;  /* 0xffffffff0500780c */ /* 0x000fc80004f24270 */
[----:B------:R-:W-:-:S13]  /*0140*/  PLOP3.LUT P0, PT, P0, P1, PT, 0x80, 0x8 ;  /* 0x000000000008781c */ /* 0x000fda0000703070 */
[----:B------:R-:W-:Y:S05]  /*0150*/  @!P0 EXIT ;  /* 0x000000000000894d */ /* 0x000fea0003800000 */
[----:B------:R-:W-:Y:S01]  /*0160*/  IMAD R3, R2, R2, RZ ;  /* 0x0000000202037224 */ /* 0x000fe200078e02ff */
[----:B------:R-:W-:-:S03]  /*0170*/  UIMAD UR4, UR6, UR6, URZ ;  /* 0x00000006060472a4 */ /* 0x000fc6000f8e02ff */
[----:B------:R-:W-:-:S05]  /*0180*/  IMAD R3, R0, R0, R3 ;  /* 0x0000000000037224 */ /* 0x000fca00078e0203 */
[----:B------:R-:W-:-:S13]  /*0190*/  ISETP.GT.U32.AND P0, PT, R3, UR4, PT ;  /* 0x0000000403007c0c */ /* 0x000fda000bf04070 */
[----:B------:R-:W-:Y:S05]  /*01a0*/  @P0 EXIT ;  /* 0x000000000000094d */ /* 0x000fea0003800000 */
[----:B------:R-:W0:Y:S01]  /*01b0*/  LDC.64 R2, c[0x0][0x390] ;  /* 0x0000e400ff027b82 */ /* 0x000e220000000a00 */
[----:B------:R-:W-:Y:S01]  /*01c0*/  IMAD R5, R5, UR10, RZ ;  /* 0x0000000a05057c24 */ /* 0x000fe2000f8e02ff */
[----:B------:R-:W1:Y:S04]  /*01d0*/  LDCU.64 UR4, c[0x0][0x358] ;  /* 0x00006b00ff0477ac */ /* 0x000e680008000a00 */
[----:B------:R-:W-:Y:S02]  /*01e0*/  IADD3 R7, P0, PT, R4, R5, RZ ;  /* 0x0000000504077210 */ /* 0x000fe40007f1e0ff */
[----:B------:R-:W1:Y:S02]  /*01f0*/  LDC.U8 R11, c[0x0][0x38d] ;  /* 0x0000e340ff0b7b82 */ /* 0x000e640000000000 */
[----:B------:R-:W-:-:S05]  /*0200*/  LEA.HI.X.SX32 R5, R5, RZ, 0x1, P0 ;  /* 0x000000ff05057211 */ /* 0x000fca00000f0eff */
        /* <DEDUP_REMOVED lines=9> */
.L_x_1:
        /* <DEDUP_REMOVED lines=14> */
.L_x_4:


//--------------------- .text._Z10clearFrameP6uchar3ii --------------------------
	.section	.text._Z10clearFrameP6uchar3ii,"ax",@progbits
	.align	128
        .global         _Z10clearFrameP6uchar3ii
        .type           _Z10clearFrameP6uchar3ii,@function
        .size           _Z10clearFrameP6uchar3ii,(.L_x_5 - _Z10clearFrameP6uchar3ii)
        .other          _Z10clearFrameP6uchar3ii,@"STO_CUDA_ENTRY STV_DEFAULT"
_Z10clearFrameP6uchar3ii:
.text._Z10clearFrameP6uchar3ii:
[----:B------:R-:W-:Y:S01]  /*0000*/  LDC R1, c[0x0][0x37c] ;  /* 0x0000df00ff017b82 */ /* 0x000fe20000000800 */
[----:B------:R-:W0:Y:S07]  /*0010*/  S2R R0, SR_TID.Y ;  /* 0x0000000000007919 */ /* 0x000e2e0000002200 */
[----:B------:R-:W1:Y:S01]  /*0020*/  LDC R4, c[0x0][0x360] ;  /* 0x0000d800ff047b82 */ /* 0x000e620000000800 */
[----:B------:R-:W2:Y:S01]  /*0030*/  LDCU.64 UR6, c[0x0][0x388] ;  /* 0x00007100ff0677ac */ /* 0x000ea20008000a00 */
[----:B------:R-:W1:Y:S06]  /*0040*/  S2R R3, SR_TID.X ;  /* 0x0000000000037919 */ /* 0x000e6c0000002100 */
[----:B------:R-:W0:Y:S08]  /*0050*/  S2UR UR5, SR_CTAID.Y ;  /* 0x00000000000579c3 */ /* 0x000e300000002600 */
[----:B------:R-:W0:Y:S08]  /*0060*/  LDC R5, c[0x0][0x364] ;  /* 0x0000d900ff057b82 */ /* 0x000e300000000800 */
[----:B------:R-:W1:Y:S01]  /*0070*/  S2UR UR4, SR_CTAID.X ;  /* 0x00000000000479c3 */ /* 0x000e620000002500 */
[----:B0-----:R-:W-:-:S05]  /*0080*/  IMAD R5, R5, UR5, R0 ;  /* 0x0000000505057c24 */ /* 0x001fca000f8e0200 */
[----:B--2---:R-:W-:Y:S01]  /*0090*/  ISETP.GE.AND P0, PT, R5, UR7, PT ;  /* 0x0000000705007c0c */ /* 0x004fe2000bf06270 */
[----:B-1----:R-:W-:-:S05]  /*00a0*/  IMAD R0, R4, UR4, R3 ;  /* 0x0000000404007c24 */ /* 0x002fca000f8e0203 */
[----:B------:R-:W-:-:S13]  /*00b0*/  ISETP.GE.OR P0, PT, R0, UR6, P0 ;  /* 0x0000000600007c0c */ /* 0x000fda0008706670 */
[----:B------:R-:W-:Y:S05]  /*00c0*/  @P0 EXIT ;  /* 0x000000000000094d */ /* 0x000fea0003800000 */
[----:B------:R-:W0:Y:S01]  /*00d0*/  LDCU UR6, c[0x0][0x370] ;  /* 0x00006e00ff0677ac */ /* 0x000e220008000800 */
[----:B------:R-:W1:Y:S01]  /*00e0*/  LDC.64 R2, c[0x0][0x380] ;  /* 0x0000e000ff027b82 */ /* 0x000e620000000a00 */
[----:B------:R-:W2:Y:S01]  /*00f0*/  LDCU.64 UR4, c[0x0][0x358] ;  /* 0x00006b00ff0477ac */ /* 0x000ea20008000a00 */
[----:B0-----:R-:W-:-:S04]  /*0100*/  IMAD R4, R4, UR6, RZ ;  /* 0x0000000604047c24 */ /* 0x001fc8000f8e02ff */
[----:B------:R-:W-:-:S04]  /*0110*/  IMAD R5, R5, R4, R0 ;  /* 0x0000000405057224 */ /* 0x000fc800078e0200 */
[----:B-1----:R-:W-:-:S05]  /*0120*/  IMAD.WIDE R2, R5, 0x3, R2 ;  /* 0x0000000305027825 */ /* 0x002fca00078e0202 */
[----:B--2---:R-:W-:Y:S04]  /*0130*/  STG.E.U8 desc[UR4][R2.64], RZ ;  /* 0x000000ff02007986 */ /* 0x004fe8000c101104 */
[----:B------:R-:W-:Y:S04]  /*0140*/  STG.E.U8 desc[UR4][R2.64+0x1], RZ ;  /* 0x000001ff02007986 */ /* 0x000fe8000c101104 */
[----:B------:R-:W-:Y:S01]  /*0150*/  STG.E.U8 desc[UR4][R2.64+0x2], RZ ;  /* 0x000002ff02007986 */ /* 0x000fe2000c101104 */
[----:B------:R-:W-:Y:S05]  /*0160*/  EXIT ;  /* 0x000000000000794d */ /* 0x000fea0003800000 */
.L_x_2:
        /* <DEDUP_REMOVED lines=9> */
.L_x_5:


//--------------------- .nv.shared.reserved.0     --------------------------
	.section	.nv.shared.reserved.0,"aw",@nobits
	.weak		__nv_reservedSMEM_offset_0_alias
	.size		__nv_reservedSMEM_offset_0_alias, 0, 64
	.other		__nv_reservedSMEM_offset_0_alias,@"STO_CUDA_RESERVED_SHARED STV_DEFAULT"
__nv_reservedSMEM_offset_0_alias:
	.zero		0
	.zero		64


//--------------------- .nv.constant0._Z8drawRectiiii6uchar3PS_ii --------------------------
	.section	.nv.constant0._Z8drawRectiiii6uchar3PS_ii,"a",@progbits
	.sectionflags	@""
	.align	4
.nv.constant0._Z8drawRectiiii6uchar3PS_ii:
	.zero		936


//--------------------- .nv.constant0._Z10drawCircleiii6uchar3PS_ii --------------------------
	.section	.nv.constant0._Z10drawCircleiii6uchar3PS_ii,"a",@progbits
	.sectionflags	@""
	.align	4
.nv.constant0._Z10drawCircleiii6uchar3PS_ii:
	.zero		928


//--------------------- .nv.constant0._Z10clearFrameP6uchar3ii --------------------------
	.section	.nv.constant0._Z10clearFrameP6uchar3ii,"a",@progbits
	.sectionflags	@""
	.align	4
.nv.constant0._Z10clearFrameP6uchar3ii:
	.zero		912


//--------------------- SYMBOLS --------------------------

	.type		.nv.reservedSmem.offset0,@object
	.size		.nv.reservedSmem.offset0,0x4
